//
// Generated by NVIDIA NVVM Compiler
//
// Compiler Build ID: CL-36424714
// Cuda compilation tools, release 13.0, V13.0.88
// Based on NVVM 20.0.0
//

.version 9.0
.target sm_100
.address_size 64

	// .globl	_Z17hist_image_kernelPiS_iiiiii

.visible .entry _Z17hist_image_kernelPiS_iiiiii(
	.param .u64 .ptr .align 1 _Z17hist_image_kernelPiS_iiiiii_param_0,
	.param .u64 .ptr .align 1 _Z17hist_image_kernelPiS_iiiiii_param_1,
	.param .u32 _Z17hist_image_kernelPiS_iiiiii_param_2,
	.param .u32 _Z17hist_image_kernelPiS_iiiiii_param_3,
	.param .u32 _Z17hist_image_kernelPiS_iiiiii_param_4,
	.param .u32 _Z17hist_image_kernelPiS_iiiiii_param_5,
	.param .u32 _Z17hist_image_kernelPiS_iiiiii_param_6,
	.param .u32 _Z17hist_image_kernelPiS_iiiiii_param_7
)
{
	.reg .pred 	%p<6>;
	.reg .b32 	%r<28>;
	.reg .b64 	%rd<9>;

	ld.param.u64 	%rd1, [_Z17hist_image_kernelPiS_iiiiii_param_0];
	ld.param.u64 	%rd2, [_Z17hist_image_kernelPiS_iiiiii_param_1];
	ld.param.u32 	%r4, [_Z17hist_image_kernelPiS_iiiiii_param_2];
	ld.param.u32 	%r9, [_Z17hist_image_kernelPiS_iiiiii_param_3];
	ld.param.u32 	%r5, [_Z17hist_image_kernelPiS_iiiiii_param_4];
	ld.param.u32 	%r6, [_Z17hist_image_kernelPiS_iiiiii_param_5];
	ld.param.u32 	%r7, [_Z17hist_image_kernelPiS_iiiiii_param_6];
	ld.param.u32 	%r8, [_Z17hist_image_kernelPiS_iiiiii_param_7];
	mov.u32 	%r10, %ctaid.y;
	mov.u32 	%r11, %ntid.y;
	mov.u32 	%r12, %tid.y;
	mad.lo.s32 	%r1, %r10, %r11, %r12;
	mov.u32 	%r13, %ctaid.x;
	mov.u32 	%r14, %ntid.x;
	mov.u32 	%r15, %tid.x;
	mad.lo.s32 	%r2, %r13, %r14, %r15;
	mov.u32 	%r3, %ctaid.z;
	setp.ge.s32 	%p1, %r1, %r9;
	setp.ge.s32 	%p2, %r2, %r4;
	or.pred  	%p3, %p2, %p1;
	setp.ge.s32 	%p4, %r3, %r5;
	or.pred  	%p5, %p3, %p4;
	@%p5 bra 	$L__BB0_2;
	cvta.to.global.u64 	%rd3, %rd1;
	cvta.to.global.u64 	%rd4, %rd2;
	mad.lo.s32 	%r16, %r4, %r1, %r2;
	mad.lo.s32 	%r17, %r16, %r5, %r3;
	mul.wide.s32 	%rd5, %r17, 4;
	add.s64 	%rd6, %rd3, %rd5;
	ld.global.u32 	%r18, [%rd6];
	sub.s32 	%r19, %r18, %r6;
	mul.lo.s32 	%r20, %r19, %r8;
	sub.s32 	%r21, %r7, %r6;
	add.s32 	%r22, %r21, 1;
	div.s32 	%r23, %r20, %r22;
	add.s32 	%r24, %r8, -1;
	min.s32 	%r25, %r23, %r24;
	mad.lo.s32 	%r26, %r8, %r3, %r25;
	mul.wide.s32 	%rd7, %r26, 4;
	add.s64 	%rd8, %rd4, %rd7;
	atom.global.add.u32 	%r27, [%rd8], 1;
$L__BB0_2:
	ret;

}


// ===== COMPILED SASS (sm_100) =====

	.target	sm_100

	.elftype	@"ET_EXEC"


//--------------------- .note.nv.tkinfo           --------------------------
	.section	.note.nv.tkinfo,"",@"SHT_NOTE"
	.sectionflags	@"SHF_NOTE_NV_TKINFO"
	.tkinfo
        /*0018*/ 	.word	0x00000002
        /*0030*/ 	.string	""
        /*0030*/ 	.string	"ptxas"
        /*0030*/ 	.string	"Cuda compilation tools, release 13.0, V13.0.88"
        /*0030*/ 	.string	"Build cuda_13.0.r13.0/compiler.36424714_0"
        /*0030*/ 	.string	"-arch sm_100 -m 64 "



//--------------------- .note.nv.cuinfo           --------------------------
	.section	.note.nv.cuinfo,"",@"SHT_NOTE"
	.sectionflags	@"SHF_NOTE_NV_CUINFO"
        /*0018*/ 	.short	0x0002
        /*001a*/ 	.short	0x0064
        /*001c*/ 	.short	0x0082
	.zero		2


//--------------------- .nv.info                  --------------------------
	.section	.nv.info,"",@"SHT_CUDA_INFO"
	.align	4


	//----- nvinfo : EIATTR_REGCOUNT
	.align		4
        /*0000*/ 	.byte	0x04, 0x2f
        /*0002*/ 	.short	(.L_1 - .L_0)
	.align		4
.L_0:
        /*0004*/ 	.word	index@(_Z17hist_image_kernelPiS_iiiiii)
        /*0008*/ 	.word	0x00000010


	//----- nvinfo : EIATTR_FRAME_SIZE
	.align		4
.L_1:
        /*000c*/ 	.byte	0x04, 0x11
        /*000e*/ 	.short	(.L_3 - .L_2)
	.align		4
.L_2:
        /*0010*/ 	.word	index@(_Z17hist_image_kernelPiS_iiiiii)
        /*0014*/ 	.word	0x00000000


	//----- nvinfo : EIATTR_MIN_STACK_SIZE
	.align		4
.L_3:
        /*0018*/ 	.byte	0x04, 0x12
        /*001a*/ 	.short	(.L_5 - .L_4)
	.align		4
.L_4:
        /*001c*/ 	.word	index@(_Z17hist_image_kernelPiS_iiiiii)
        /*0020*/ 	.word	0x00000000
.L_5:


//--------------------- .nv.compat                --------------------------
	.section	.nv.compat,"",@"SHT_CUDA_COMPAT_INFO"
	.align	4
        /*0000*/ 	.byte	0x02, 0x09, 0x00, 0x00, 0x02, 0x02, 0x01, 0x00, 0x02, 0x05, 0x05, 0x00, 0x03, 0x07, 0x01, 0x01
        /*0010*/ 	.byte	0x02, 0x03, 0x00, 0x00, 0x02, 0x06, 0x01, 0x00, 0x04, 0x0b, 0x08, 0x00, 0x09, 0x00, 0x00, 0x00
        /*0020*/ 	.byte	0x00, 0x00, 0x00, 0x00


//--------------------- .nv.info._Z17hist_image_kernelPiS_iiiiii --------------------------
	.section	.nv.info._Z17hist_image_kernelPiS_iiiiii,"",@"SHT_CUDA_INFO"
	.sectionflags	@""
	.align	4


	//----- nvinfo : EIATTR_CUDA_API_VERSION
	.align		4
        /*0000*/ 	.byte	0x04, 0x37
        /*0002*/ 	.short	(.L_7 - .L_6)
.L_6:
        /*0004*/ 	.word	0x00000082


	//----- nvinfo : EIATTR_KPARAM_INFO
	.align		4
.L_7:
        /*0008*/ 	.byte	0x04, 0x17
        /*000a*/ 	.short	(.L_9 - .L_8)
.L_8:
        /*000c*/ 	.word	0x00000000
        /*0010*/ 	.short	0x0007
        /*0012*/ 	.short	0x0024
        /*0014*/ 	.byte	0x00, 0xf0, 0x11, 0x00


	//----- nvinfo : EIATTR_KPARAM_INFO
	.align		4
.L_9:
        /*0018*/ 	.byte	0x04, 0x17
        /*001a*/ 	.short	(.L_11 - .L_10)
.L_10:
        /*001c*/ 	.word	0x00000000
        /*0020*/ 	.short	0x0006
        /*0022*/ 	.short	0x0020
        /*0024*/ 	.byte	0x00, 0xf0, 0x11, 0x00


	//----- nvinfo : EIATTR_KPARAM_INFO
	.align		4
.L_11:
        /*0028*/ 	.byte	0x04, 0x17
        /*002a*/ 	.short	(.L_13 - .L_12)
.L_12:
        /*002c*/ 	.word	0x00000000
        /*0030*/ 	.short	0x0005
        /*0032*/ 	.short	0x001c
        /*0034*/ 	.byte	0x00, 0xf0, 0x11, 0x00


	//----- nvinfo : EIATTR_KPARAM_INFO
	.align		4
.L_13:
        /*0038*/ 	.byte	0x04, 0x17
        /*003a*/ 	.short	(.L_15 - .L_14)
.L_14:
        /*003c*/ 	.word	0x00000000
        /*0040*/ 	.short	0x0004
        /*0042*/ 	.short	0x0018
        /*0044*/ 	.byte	0x00, 0xf0, 0x11, 0x00


	//----- nvinfo : EIATTR_KPARAM_INFO
	.align		4
.L_15:
        /*0048*/ 	.byte	0x04, 0x17
        /*004a*/ 	.short	(.L_17 - .L_16)
.L_16:
        /*004c*/ 	.word	0x00000000
        /*0050*/ 	.short	0x0003
        /*0052*/ 	.short	0x0014
        /*0054*/ 	.byte	0x00, 0xf0, 0x11, 0x00


	//----- nvinfo : EIATTR_KPARAM_INFO
	.align		4
.L_17:
        /*0058*/ 	.byte	0x04, 0x17
        /*005a*/ 	.short	(.L_19 - .L_18)
.L_18:
        /*005c*/ 	.word	0x00000000
        /*0060*/ 	.short	0x0002
        /*0062*/ 	.short	0x0010
        /*0064*/ 	.byte	0x00, 0xf0, 0x11, 0x00


	//----- nvinfo : EIATTR_KPARAM_INFO
	.align		4
.L_19:
        /*0068*/ 	.byte	0x04, 0x17
        /*006a*/ 	.short	(.L_21 - .L_20)
.L_20:
        /*006c*/ 	.word	0x00000000
        /*0070*/ 	.short	0x0001
        /*0072*/ 	.short	0x0008
        /*0074*/ 	.byte	0x00, 0xf5, 0x21, 0x00


	//----- nvinfo : EIATTR_KPARAM_INFO
	.align		4
.L_21:
        /*0078*/ 	.byte	0x04, 0x17
        /*007a*/ 	.short	(.L_23 - .L_22)
.L_22:
        /*007c*/ 	.word	0x00000000
        /*0080*/ 	.short	0x0000
        /*0082*/ 	.short	0x0000
        /*0084*/ 	.byte	0x00, 0xf5, 0x21, 0x00


	//----- nvinfo : EIATTR_SPARSE_MMA_MASK
	.align		4
.L_23:
        /*0088*/ 	.byte	0x03, 0x50
        /*008a*/ 	.short	0x0000


	//----- nvinfo : EIATTR_MAXREG_COUNT
	.align		4
        /*008c*/ 	.byte	0x03, 0x1b
        /*008e*/ 	.short	0x00ff


	//----- nvinfo : EIATTR_MERCURY_ISA_VERSION
	.align		4
        /*0090*/ 	.byte	0x03, 0x5f
        /*0092*/ 	.short	0x0101


	//----- nvinfo : EIATTR_VRC_CTA_INIT_COUNT
	.align		4
        /*0094*/ 	.byte	0x02, 0x4a
	.zero		1
	.zero		1


	//----- nvinfo : EIATTR_EXIT_INSTR_OFFSETS
	.align		4
        /*0098*/ 	.byte	0x04, 0x1c
        /*009a*/ 	.short	(.L_25 - .L_24)


	//   ....[0]....
.L_24:
        /*009c*/ 	.word	0x000000f0


	//   ....[1]....
        /*00a0*/ 	.word	0x00000390


	//----- nvinfo : EIATTR_CBANK_PARAM_SIZE
	.align		4
.L_25:
        /*00a4*/ 	.byte	0x03, 0x19
        /*00a6*/ 	.short	0x0028


	//----- nvinfo : EIATTR_PARAM_CBANK
	.align		4
        /*00a8*/ 	.byte	0x04, 0x0a
        /*00aa*/ 	.short	(.L_27 - .L_26)
	.align		4
.L_26:
        /*00ac*/ 	.word	index@(.nv.constant0._Z17hist_image_kernelPiS_iiiiii)
        /*00b0*/ 	.short	0x0380
        /*00b2*/ 	.short	0x0028


	//----- nvinfo : EIATTR_SW_WAR
	.align		4
.L_27:
        /*00b4*/ 	.byte	0x04, 0x36
        /*00b6*/ 	.short	(.L_29 - .L_28)
.L_28:
        /*00b8*/ 	.word	0x00000008
.L_29:


//--------------------- .nv.callgraph             --------------------------
	.section	.nv.callgraph,"",@"SHT_CUDA_CALLGRAPH"
	.align	4
	.sectionentsize	8
	.align		4
        /*0000*/ 	.word	0x00000000
	.align		4
        /*0004*/ 	.word	0xffffffff
	.align		4
        /*0008*/ 	.word	0x00000000
	.align		4
        /*000c*/ 	.word	0xfffffffe
	.align		4
        /*0010*/ 	.word	0x00000000
	.align		4
        /*0014*/ 	.word	0xfffffffd
	.align		4
        /*0018*/ 	.word	0x00000000
	.align		4
        /*001c*/ 	.word	0xfffffffc


//--------------------- .text._Z17hist_image_kernelPiS_iiiiii --------------------------
	.section	.text._Z17hist_image_kernelPiS_iiiiii,"ax",@progbits
	.align	128
        .global         _Z17hist_image_kernelPiS_iiiiii
        .type           _Z17hist_image_kernelPiS_iiiiii,@function
        .size           _Z17hist_image_kernelPiS_iiiiii,(.L_x_1 - _Z17hist_image_kernelPiS_iiiiii)
        .other          _Z17hist_image_kernelPiS_iiiiii,@"STO_CUDA_ENTRY STV_DEFAULT"
_Z17hist_image_kernelPiS_iiiiii:
.text._Z17hist_image_kernelPiS_iiiiii:
[----:B------:R-:W-:Y:S01]  /*0000*/  LDC R1, c[0x0][0x37c] ;  /* 0x0000df00ff017b82 */ /* 0x000fe20000000800 */
[----:B------:R-:W0:Y:S07]  /*0010*/  S2R R3, SR_TID.Y ;  /* 0x0000000000037919 */ /* 0x000e2e0000002200 */
[----:B------:R-:W0:Y:S01]  /*0020*/  S2UR UR4, SR_CTAID.Y ;  /* 0x00000000000479c3 */ /* 0x000e220000002600 */
[----:B------:R-:W1:Y:S01]  /*0030*/  LDCU.64 UR8, c[0x0][0x390] ;  /* 0x00007200ff0877ac */ /* 0x000e620008000a00 */
[----:B------:R-:W2:Y:S06]  /*0040*/  S2R R5, SR_TID.X ;  /* 0x0000000000057919 */ /* 0x000eac0000002100 */
[----:B------:R-:W0:Y:S08]  /*0050*/  LDC R0, c[0x0][0x364] ;  /* 0x0000d900ff007b82 */ /* 0x000e300000000800 */
[----:B------:R-:W2:Y:S08]  /*0060*/  S2UR UR5, SR_CTAID.X ;  /* 0x00000000000579c3 */ /* 0x000eb00000002500 */
[----:B------:R-:W2:Y:S08]  /*0070*/  LDC R2, c[0x0][0x360] ;  /* 0x0000d800ff027b82 */ /* 0x000eb00000000800 */
[----:B------:R-:W3:Y:S01]  /*0080*/  S2UR UR6, SR_CTAID.Z ;  /* 0x00000000000679c3 */ /* 0x000ee20000002700 */
[----:B0-----:R-:W-:-:S05]  /*0090*/  IMAD R0, R0, UR4, R3 ;  /* 0x0000000400007c24 */ /* 0x001fca000f8e0203 */
[----:B-1----:R-:W-:Y:S02]  /*00a0*/  ISETP.GE.AND P0, PT, R0, UR9, PT ;  /* 0x0000000900007c0c */ /* 0x002fe4000bf06270 */
[----:B------:R-:W3:Y:S01]  /*00b0*/  LDC R7, c[0x0][0x398] ;  /* 0x0000e600ff077b82 */ /* 0x000ee20000000800 */
[----:B--2---:R-:W-:-:S05]  /*00c0*/  IMAD R3, R2, UR5, R5 ;  /* 0x0000000502037c24 */ /* 0x004fca000f8e0205 */
[----:B------:R-:W-:-:S04]  /*00d0*/  ISETP.GE.OR P0, PT, R3, UR8, P0 ;  /* 0x0000000803007c0c */ /* 0x000fc80008706670 */
[----:B---3--:R-:W-:-:S13]  /*00e0*/  ISETP.LE.OR P0, PT, R7, UR6, P0 ;  /* 0x0000000607007c0c */ /* 0x008fda0008703670 */
[----:B------:R-:W-:Y:S05]  /*00f0*/  @P0 EXIT ;  /* 0x000000000000094d */ /* 0x000fea0003800000 */
[----:B------:R-:W0:Y:S01]  /*0100*/  LDC.64 R4, c[0x0][0x380] ;  /* 0x0000e000ff047b82 */ /* 0x000e220000000a00 */
[----:B------:R-:W1:Y:S01]  /*0110*/  LDCU.64 UR4, c[0x0][0x358] ;  /* 0x00006b00ff0477ac */ /* 0x000e620008000a00 */
[----:B------:R-:W-:-:S04]  /*0120*/  IMAD R0, R0, UR8, R3 ;  /* 0x0000000800007c24 */ /* 0x000fc8000f8e0203 */
[----:B------:R-:W-:Y:S02]  /*0130*/  IMAD R3, R0, R7, UR6 ;  /* 0x0000000600037e24 */ /* 0x000fe4000f8e0207 */
[----:B------:R-:W2:Y:S02]  /*0140*/  LDC R11, c[0x0][0x39c] ;  /* 0x0000e700ff0b7b82 */ /* 0x000ea40000000800 */
[----:B0-----:R-:W-:-:S06]  /*0150*/  IMAD.WIDE R4, R3, 0x4, R4 ;  /* 0x0000000403047825 */ /* 0x001fcc00078e0204 */
[----:B------:R-:W2:Y:S01]  /*0160*/  LDC.64 R2, c[0x0][0x3a0] ;  /* 0x0000e800ff027b82 */ /* 0x000ea20000000a00 */
[----:B-1----:R-:W3:Y:S01]  /*0170*/  LDG.E R4, desc[UR4][R4.64] ;  /* 0x0000000404047981 */ /* 0x002ee2000c1e1900 */
[----:B--2---:R-:W-:-:S04]  /*0180*/  IADD3 R9, PT, PT, -R11, 0x1, R2 ;  /* 0x000000010b097810 */ /* 0x004fc80007ffe102 */
[-C--:B------:R-:W-:Y:S02]  /*0190*/  IABS R13, R9.reuse ;  /* 0x00000009000d7213 */ /* 0x080fe40000000000 */
[----:B------:R-:W-:Y:S02]  /*01a0*/  IABS R8, R9 ;  /* 0x0000000900087213 */ /* 0x000fe40000000000 */
[----:B------:R-:W0:Y:S08]  /*01b0*/  I2F.RP R2, R13 ;  /* 0x0000000d00027306 */ /* 0x000e300000209400 */
[----:B0-----:R-:W0:Y:S02]  /*01c0*/  MUFU.RCP R2, R2 ;  /* 0x0000000200027308 */ /* 0x001e240000001000 */
[----:B0-----:R-:W-:-:S06]  /*01d0*/  VIADD R6, R2, 0xffffffe ;  /* 0x0ffffffe02067836 */ /* 0x001fcc0000000000 */
[----:B------:R0:W1:Y:S02]  /*01e0*/  F2I.FTZ.U32.TRUNC.NTZ R7, R6 ;  /* 0x0000000600077305 */ /* 0x000064000021f000 */
[----:B0-----:R-:W-:Y:S02]  /*01f0*/  HFMA2 R6, -RZ, RZ, 0, 0 ;  /* 0x00000000ff067431 */ /* 0x001fe400000001ff */
[----:B---3--:R-:W-:Y:S01]  /*0200*/  IMAD.IADD R0, R4, 0x1, -R11 ;  /* 0x0000000104007824 */ /* 0x008fe200078e0a0b */
[----:B-1----:R-:W-:-:S03]  /*0210*/  IADD3 R4, PT, PT, RZ, -R7, RZ ;  /* 0x80000007ff047210 */ /* 0x002fc60007ffe0ff */
[----:B------:R-:W-:Y:S02]  /*0220*/  IMAD R0, R0, R3, RZ ;  /* 0x0000000300007224 */ /* 0x000fe400078e02ff */
[----:B------:R-:W-:Y:S02]  /*0230*/  IMAD R5, R4, R13, RZ ;  /* 0x0000000d04057224 */ /* 0x000fe400078e02ff */
[----:B------:R-:W-:Y:S01]  /*0240*/  IMAD.MOV R4, RZ, RZ, -R8 ;  /* 0x000000ffff047224 */ /* 0x000fe200078e0a08 */
[----:B------:R-:W-:Y:S01]  /*0250*/  IABS R2, R0 ;  /* 0x0000000000027213 */ /* 0x000fe20000000000 */
[----:B------:R-:W-:Y:S01]  /*0260*/  IMAD.HI.U32 R7, R7, R5, R6 ;  /* 0x0000000507077227 */ /* 0x000fe200078e0006 */
[----:B------:R-:W-:-:S04]  /*0270*/  LOP3.LUT R0, R0, R9, RZ, 0x3c, !PT ;  /* 0x0000000900007212 */ /* 0x000fc800078e3cff */
[----:B------:R-:W-:Y:S01]  /*0280*/  ISETP.GE.AND P1, PT, R0, RZ, PT ;  /* 0x000000ff0000720c */ /* 0x000fe20003f26270 */
[----:B------:R-:W-:-:S04]  /*0290*/  IMAD.HI.U32 R7, R7, R2, RZ ;  /* 0x0000000207077227 */ /* 0x000fc800078e00ff */
[----:B------:R-:W-:Y:S02]  /*02a0*/  IMAD R2, R7, R4, R2 ;  /* 0x0000000407027224 */ /* 0x000fe400078e0202 */
[----:B------:R-:W0:Y:S03]  /*02b0*/  LDC.64 R4, c[0x0][0x388] ;  /* 0x0000e200ff047b82 */ /* 0x000e260000000a00 */
[----:B------:R-:W-:-:S13]  /*02c0*/  ISETP.GT.U32.AND P2, PT, R13, R2, PT ;  /* 0x000000020d00720c */ /* 0x000fda0003f44070 */
[----:B------:R-:W-:Y:S01]  /*02d0*/  @!P2 IMAD.IADD R2, R2, 0x1, -R13 ;  /* 0x000000010202a824 */ /* 0x000fe200078e0a0d */
[----:B------:R-:W-:Y:S02]  /*02e0*/  @!P2 IADD3 R7, PT, PT, R7, 0x1, RZ ;  /* 0x000000010707a810 */ /* 0x000fe40007ffe0ff */
[----:B------:R-:W-:Y:S02]  /*02f0*/  ISETP.NE.AND P2, PT, R9, RZ, PT ;  /* 0x000000ff0900720c */ /* 0x000fe40003f45270 */
[----:B------:R-:W-:-:S13]  /*0300*/  ISETP.GE.U32.AND P0, PT, R2, R13, PT ;  /* 0x0000000d0200720c */ /* 0x000fda0003f06070 */
[----:B------:R-:W-:-:S05]  /*0310*/  @P0 VIADD R7, R7, 0x1 ;  /* 0x0000000107070836 */ /* 0x000fca0000000000 */
[----:B------:R-:W-:Y:S02]  /*0320*/  @!P1 IADD3 R7, PT, PT, -R7, RZ, RZ ;  /* 0x000000ff07079210 */ /* 0x000fe40007ffe1ff */
[----:B------:R-:W-:-:S04]  /*0330*/  @!P2 LOP3.LUT R7, RZ, R9, RZ, 0x33, !PT ;  /* 0x00000009ff07a212 */ /* 0x000fc800078e33ff */
[----:B------:R-:W-:Y:S01]  /*0340*/  VIADDMNMX R0, R3, 0xffffffff, R7, PT ;  /* 0xffffffff03007846 */ /* 0x000fe20003800107 */
[----:B------:R-:W-:-:S04]  /*0350*/  IMAD.MOV.U32 R7, RZ, RZ, 0x1 ;  /* 0x00000001ff077424 */ /* 0x000fc800078e00ff */
[----:B------:R-:W-:-:S04]  /*0360*/  IMAD R3, R3, UR6, R0 ;  /* 0x0000000603037c24 */ /* 0x000fc8000f8e0200 */
[----:B0-----:R-:W-:-:S05]  /*0370*/  IMAD.WIDE R2, R3, 0x4, R4 ;  /* 0x0000000403027825 */ /* 0x001fca00078e0204 */
[----:B------:R-:W-:Y:S01]  /*0380*/  REDG.E.ADD.STRONG.GPU desc[UR4][R2.64], R7 ;  /* 0x000000070200798e */ /* 0x000fe2000c12e104 */
[----:B------:R-:W-:Y:S05]  /*0390*/  EXIT ;  /* 0x000000000000794d */ /* 0x000fea0003800000 */
.L_x_0:
[----:B------:R-:W-:-:S00]  /*03a0*/  BRA `(.L_x_0) ;  /* 0xfffffffc00fc7947 */ /* 0x000fc0000383ffff */
[----:B------:R-:W-:-:S00]  /*03b0*/  NOP ;  /* 0x0000000000007918 */ /* 0x000fc00000000000 */
        /* <DEDUP_REMOVED lines=12> */
.L_x_1:


//--------------------- .nv.shared.reserved.0     --------------------------
	.section	.nv.shared.reserved.0,"aw",@nobits
	.weak		__nv_reservedSMEM_offset_0_alias
	.size		__nv_reservedSMEM_offset_0_alias, 0, 64
	.other		__nv_reservedSMEM_offset_0_alias,@"STO_CUDA_RESERVED_SHARED STV_DEFAULT"
__nv_reservedSMEM_offset_0_alias:
	.zero		0
	.zero		64


//--------------------- .nv.constant0._Z17hist_image_kernelPiS_iiiiii --------------------------
	.section	.nv.constant0._Z17hist_image_kernelPiS_iiiiii,"a",@progbits
	.sectionflags	@""
	.align	4
.nv.constant0._Z17hist_image_kernelPiS_iiiiii:
	.zero		936


//--------------------- SYMBOLS --------------------------

	.type		.nv.reservedSmem.offset0,@object
	.size		.nv.reservedSmem.offset0,0x4
